//
// Generated by NVIDIA NVVM Compiler
//
// Compiler Build ID: CL-36424714
// Cuda compilation tools, release 13.0, V13.0.88
// Based on NVVM 20.0.0
//

.version 9.0
.target sm_100
.address_size 64

	// .globl	_Z21atomic_add_comparisonPiS_S_i

.visible .entry _Z21atomic_add_comparisonPiS_S_i(
	.param .u64 .ptr .align 1 _Z21atomic_add_comparisonPiS_S_i_param_0,
	.param .u64 .ptr .align 1 _Z21atomic_add_comparisonPiS_S_i_param_1,
	.param .u64 .ptr .align 1 _Z21atomic_add_comparisonPiS_S_i_param_2,
	.param .u32 _Z21atomic_add_comparisonPiS_S_i_param_3
)
{
	.reg .pred 	%p<2>;
	.reg .b32 	%r<11>;
	.reg .b64 	%rd<10>;

	ld.param.u64 	%rd1, [_Z21atomic_add_comparisonPiS_S_i_param_0];
	ld.param.u64 	%rd2, [_Z21atomic_add_comparisonPiS_S_i_param_1];
	ld.param.u64 	%rd3, [_Z21atomic_add_comparisonPiS_S_i_param_2];
	ld.param.u32 	%r2, [_Z21atomic_add_comparisonPiS_S_i_param_3];
	mov.u32 	%r3, %ctaid.x;
	mov.u32 	%r4, %ntid.x;
	mov.u32 	%r5, %tid.x;
	mad.lo.s32 	%r1, %r3, %r4, %r5;
	setp.ge.s32 	%p1, %r1, %r2;
	@%p1 bra 	$L__BB0_2;
	cvta.to.global.u64 	%rd4, %rd1;
	cvta.to.global.u64 	%rd5, %rd2;
	cvta.to.global.u64 	%rd6, %rd3;
	mul.wide.s32 	%rd7, %r1, 4;
	add.s64 	%rd8, %rd5, %rd7;
	ld.global.u32 	%r6, [%rd4];
	atom.global.add.u32 	%r7, [%rd8], %r6;
	ld.global.u32 	%r8, [%rd4];
	add.s64 	%rd9, %rd6, %rd7;
	ld.global.u32 	%r9, [%rd9];
	add.s32 	%r10, %r9, %r8;
	st.global.u32 	[%rd9], %r10;
$L__BB0_2:
	ret;

}
	// .globl	_Z15atomic_min_compPiS_S_i
.visible .entry _Z15atomic_min_compPiS_S_i(
	.param .u64 .ptr .align 1 _Z15atomic_min_compPiS_S_i_param_0,
	.param .u64 .ptr .align 1 _Z15atomic_min_compPiS_S_i_param_1,
	.param .u64 .ptr .align 1 _Z15atomic_min_compPiS_S_i_param_2,
	.param .u32 _Z15atomic_min_compPiS_S_i_param_3
)
{
	.reg .pred 	%p<3>;
	.reg .b32 	%r<10>;
	.reg .b64 	%rd<10>;

	ld.param.u64 	%rd2, [_Z15atomic_min_compPiS_S_i_param_0];
	ld.param.u64 	%rd3, [_Z15atomic_min_compPiS_S_i_param_1];
	ld.param.u64 	%rd4, [_Z15atomic_min_compPiS_S_i_param_2];
	ld.param.u32 	%r3, [_Z15atomic_min_compPiS_S_i_param_3];
	mov.u32 	%r4, %ctaid.x;
	mov.u32 	%r5, %ntid.x;
	mov.u32 	%r6, %tid.x;
	mad.lo.s32 	%r1, %r4, %r5, %r6;
	setp.ge.s32 	%p1, %r1, %r3;
	@%p1 bra 	$L__BB1_3;
	cvta.to.global.u64 	%rd5, %rd2;
	cvta.to.global.u64 	%rd6, %rd4;
	cvta.to.global.u64 	%rd7, %rd3;
	mul.wide.s32 	%rd8, %r1, 4;
	add.s64 	%rd9, %rd7, %rd8;
	ld.global.u32 	%r7, [%rd5];
	atom.global.min.s32 	%r8, [%rd9], %r7;
	add.s64 	%rd1, %rd6, %rd8;
	ld.global.u32 	%r9, [%rd1];
	ld.global.u32 	%r2, [%rd5];
	setp.le.s32 	%p2, %r9, %r2;
	@%p2 bra 	$L__BB1_3;
	st.global.u32 	[%rd1], %r2;
$L__BB1_3:
	ret;

}
	// .globl	_Z15atmoic_max_compPiS_S_i
.visible .entry _Z15atmoic_max_compPiS_S_i(
	.param .u64 .ptr .align 1 _Z15atmoic_max_compPiS_S_i_param_0,
	.param .u64 .ptr .align 1 _Z15atmoic_max_compPiS_S_i_param_1,
	.param .u64 .ptr .align 1 _Z15atmoic_max_compPiS_S_i_param_2,
	.param .u32 _Z15atmoic_max_compPiS_S_i_param_3
)
{
	.reg .pred 	%p<3>;
	.reg .b32 	%r<10>;
	.reg .b64 	%rd<10>;

	ld.param.u64 	%rd2, [_Z15atmoic_max_compPiS_S_i_param_0];
	ld.param.u64 	%rd3, [_Z15atmoic_max_compPiS_S_i_param_1];
	ld.param.u64 	%rd4, [_Z15atmoic_max_compPiS_S_i_param_2];
	ld.param.u32 	%r3, [_Z15atmoic_max_compPiS_S_i_param_3];
	mov.u32 	%r4, %ctaid.x;
	mov.u32 	%r5, %ntid.x;
	mov.u32 	%r6, %tid.x;
	mad.lo.s32 	%r1, %r4, %r5, %r6;
	setp.ge.s32 	%p1, %r1, %r3;
	@%p1 bra 	$L__BB2_3;
	cvta.to.global.u64 	%rd5, %rd2;
	cvta.to.global.u64 	%rd6, %rd4;
	cvta.to.global.u64 	%rd7, %rd3;
	mul.wide.s32 	%rd8, %r1, 4;
	add.s64 	%rd9, %rd7, %rd8;
	ld.global.u32 	%r7, [%rd5];
	atom.global.max.s32 	%r8, [%rd9], %r7;
	add.s64 	%rd1, %rd6, %rd8;
	ld.global.u32 	%r9, [%rd1];
	ld.global.u32 	%r2, [%rd5];
	setp.ge.s32 	%p2, %r9, %r2;
	@%p2 bra 	$L__BB2_3;
	st.global.u32 	[%rd1], %r2;
$L__BB2_3:
	ret;

}
	// .globl	_Z15atomic_cas_compPiS_S_i
.visible .entry _Z15atomic_cas_compPiS_S_i(
	.param .u64 .ptr .align 1 _Z15atomic_cas_compPiS_S_i_param_0,
	.param .u64 .ptr .align 1 _Z15atomic_cas_compPiS_S_i_param_1,
	.param .u64 .ptr .align 1 _Z15atomic_cas_compPiS_S_i_param_2,
	.param .u32 _Z15atomic_cas_compPiS_S_i_param_3
)
{
	.reg .pred 	%p<3>;
	.reg .b32 	%r<12>;
	.reg .b64 	%rd<10>;

	ld.param.u64 	%rd3, [_Z15atomic_cas_compPiS_S_i_param_0];
	ld.param.u64 	%rd4, [_Z15atomic_cas_compPiS_S_i_param_1];
	ld.param.u64 	%rd5, [_Z15atomic_cas_compPiS_S_i_param_2];
	ld.param.u32 	%r2, [_Z15atomic_cas_compPiS_S_i_param_3];
	mov.u32 	%r3, %ctaid.x;
	mov.u32 	%r4, %ntid.x;
	mov.u32 	%r5, %tid.x;
	mad.lo.s32 	%r1, %r3, %r4, %r5;
	setp.ge.s32 	%p1, %r1, %r2;
	@%p1 bra 	$L__BB3_3;
	cvta.to.global.u64 	%rd1, %rd3;
	cvta.to.global.u64 	%rd6, %rd5;
	cvta.to.global.u64 	%rd7, %rd4;
	mul.wide.s32 	%rd8, %r1, 4;
	add.s64 	%rd9, %rd7, %rd8;
	ld.global.u32 	%r6, [%rd1];
	ld.global.u32 	%r7, [%rd1+4];
	atom.relaxed.global.cas.b32 	%r8, [%rd9], %r6, %r7;
	add.s64 	%rd2, %rd6, %rd8;
	ld.global.u32 	%r9, [%rd2];
	ld.global.u32 	%r10, [%rd1];
	setp.ne.s32 	%p2, %r9, %r10;
	@%p2 bra 	$L__BB3_3;
	ld.global.u32 	%r11, [%rd1+4];
	st.global.u32 	[%rd2], %r11;
$L__BB3_3:
	ret;

}


// ===== COMPILED SASS (sm_100) =====

	.target	sm_100

	.elftype	@"ET_EXEC"


//--------------------- .note.nv.tkinfo           --------------------------
	.section	.note.nv.tkinfo,"",@"SHT_NOTE"
	.sectionflags	@"SHF_NOTE_NV_TKINFO"
	.tkinfo
        /*0018*/ 	.word	0x00000002
        /*0030*/ 	.string	""
        /*0030*/ 	.string	"ptxas"
        /*0030*/ 	.string	"Cuda compilation tools, release 13.0, V13.0.88"
        /*0030*/ 	.string	"Build cuda_13.0.r13.0/compiler.36424714_0"
        /*0030*/ 	.string	"-arch sm_100 -m 64 "



//--------------------- .note.nv.cuinfo           --------------------------
	.section	.note.nv.cuinfo,"",@"SHT_NOTE"
	.sectionflags	@"SHF_NOTE_NV_CUINFO"
        /*0018*/ 	.short	0x0002
        /*001a*/ 	.short	0x0064
        /*001c*/ 	.short	0x0082
	.zero		2


//--------------------- .nv.info                  --------------------------
	.section	.nv.info,"",@"SHT_CUDA_INFO"
	.align	4


	//----- nvinfo : EIATTR_REGCOUNT
	.align		4
        /*0000*/ 	.byte	0x04, 0x2f
        /*0002*/ 	.short	(.L_1 - .L_0)
	.align		4
.L_0:
        /*0004*/ 	.word	index@(_Z21atomic_add_comparisonPiS_S_i)
        /*0008*/ 	.word	0x0000000e


	//----- nvinfo : EIATTR_FRAME_SIZE
	.align		4
.L_1:
        /*000c*/ 	.byte	0x04, 0x11
        /*000e*/ 	.short	(.L_3 - .L_2)
	.align		4
.L_2:
        /*0010*/ 	.word	index@(_Z21atomic_add_comparisonPiS_S_i)
        /*0014*/ 	.word	0x00000000


	//----- nvinfo : EIATTR_REGCOUNT
	.align		4
.L_3:
        /*0018*/ 	.byte	0x04, 0x2f
        /*001a*/ 	.short	(.L_5 - .L_4)
	.align		4
.L_4:
        /*001c*/ 	.word	index@(_Z15atomic_min_compPiS_S_i)
        /*0020*/ 	.word	0x0000000e


	//----- nvinfo : EIATTR_FRAME_SIZE
	.align		4
.L_5:
        /*0024*/ 	.byte	0x04, 0x11
        /*0026*/ 	.short	(.L_7 - .L_6)
	.align		4
.L_6:
        /*0028*/ 	.word	index@(_Z15atomic_min_compPiS_S_i)
        /*002c*/ 	.word	0x00000000


	//----- nvinfo : EIATTR_REGCOUNT
	.align		4
.L_7:
        /*0030*/ 	.byte	0x04, 0x2f
        /*0032*/ 	.short	(.L_9 - .L_8)
	.align		4
.L_8:
        /*0034*/ 	.word	index@(_Z15atmoic_max_compPiS_S_i)
        /*0038*/ 	.word	0x0000000e


	//----- nvinfo : EIATTR_FRAME_SIZE
	.align		4
.L_9:
        /*003c*/ 	.byte	0x04, 0x11
        /*003e*/ 	.short	(.L_11 - .L_10)
	.align		4
.L_10:
        /*0040*/ 	.word	index@(_Z15atmoic_max_compPiS_S_i)
        /*0044*/ 	.word	0x00000000


	//----- nvinfo : EIATTR_REGCOUNT
	.align		4
.L_11:
        /*0048*/ 	.byte	0x04, 0x2f
        /*004a*/ 	.short	(.L_13 - .L_12)
	.align		4
.L_12:
        /*004c*/ 	.word	index@(_Z15atomic_cas_compPiS_S_i)
        /*0050*/ 	.word	0x0000000e


	//----- nvinfo : EIATTR_FRAME_SIZE
	.align		4
.L_13:
        /*0054*/ 	.byte	0x04, 0x11
        /*0056*/ 	.short	(.L_15 - .L_14)
	.align		4
.L_14:
        /*0058*/ 	.word	index@(_Z15atomic_cas_compPiS_S_i)
        /*005c*/ 	.word	0x00000000


	//----- nvinfo : EIATTR_MIN_STACK_SIZE
	.align		4
.L_15:
        /*0060*/ 	.byte	0x04, 0x12
        /*0062*/ 	.short	(.L_17 - .L_16)
	.align		4
.L_16:
        /*0064*/ 	.word	index@(_Z15atomic_cas_compPiS_S_i)
        /*0068*/ 	.word	0x00000000


	//----- nvinfo : EIATTR_MIN_STACK_SIZE
	.align		4
.L_17:
        /*006c*/ 	.byte	0x04, 0x12
        /*006e*/ 	.short	(.L_19 - .L_18)
	.align		4
.L_18:
        /*0070*/ 	.word	index@(_Z15atmoic_max_compPiS_S_i)
        /*0074*/ 	.word	0x00000000


	//----- nvinfo : EIATTR_MIN_STACK_SIZE
	.align		4
.L_19:
        /*0078*/ 	.byte	0x04, 0x12
        /*007a*/ 	.short	(.L_21 - .L_20)
	.align		4
.L_20:
        /*007c*/ 	.word	index@(_Z15atomic_min_compPiS_S_i)
        /*0080*/ 	.word	0x00000000


	//----- nvinfo : EIATTR_MIN_STACK_SIZE
	.align		4
.L_21:
        /*0084*/ 	.byte	0x04, 0x12
        /*0086*/ 	.short	(.L_23 - .L_22)
	.align		4
.L_22:
        /*0088*/ 	.word	index@(_Z21atomic_add_comparisonPiS_S_i)
        /*008c*/ 	.word	0x00000000
.L_23:


//--------------------- .nv.compat                --------------------------
	.section	.nv.compat,"",@"SHT_CUDA_COMPAT_INFO"
	.align	4
        /*0000*/ 	.byte	0x02, 0x09, 0x00, 0x00, 0x02, 0x02, 0x01, 0x00, 0x02, 0x05, 0x05, 0x00, 0x03, 0x07, 0x01, 0x01
        /*0010*/ 	.byte	0x02, 0x03, 0x00, 0x00, 0x02, 0x06, 0x01, 0x00, 0x04, 0x0b, 0x08, 0x00, 0x09, 0x00, 0x00, 0x00
        /*0020*/ 	.byte	0x00, 0x00, 0x00, 0x00


//--------------------- .nv.info._Z15atomic_cas_compPiS_S_i --------------------------
	.section	.nv.info._Z15atomic_cas_compPiS_S_i,"",@"SHT_CUDA_INFO"
	.sectionflags	@""
	.align	4


	//----- nvinfo : EIATTR_CUDA_API_VERSION
	.align		4
        /*0000*/ 	.byte	0x04, 0x37
        /*0002*/ 	.short	(.L_25 - .L_24)
.L_24:
        /*0004*/ 	.word	0x00000082


	//----- nvinfo : EIATTR_KPARAM_INFO
	.align		4
.L_25:
        /*0008*/ 	.byte	0x04, 0x17
        /*000a*/ 	.short	(.L_27 - .L_26)
.L_26:
        /*000c*/ 	.word	0x00000000
        /*0010*/ 	.short	0x0003
        /*0012*/ 	.short	0x0018
        /*0014*/ 	.byte	0x00, 0xf0, 0x11, 0x00


	//----- nvinfo : EIATTR_KPARAM_INFO
	.align		4
.L_27:
        /*0018*/ 	.byte	0x04, 0x17
        /*001a*/ 	.short	(.L_29 - .L_28)
.L_28:
        /*001c*/ 	.word	0x00000000
        /*0020*/ 	.short	0x0002
        /*0022*/ 	.short	0x0010
        /*0024*/ 	.byte	0x00, 0xf5, 0x21, 0x00


	//----- nvinfo : EIATTR_KPARAM_INFO
	.align		4
.L_29:
        /*0028*/ 	.byte	0x04, 0x17
        /*002a*/ 	.short	(.L_31 - .L_30)
.L_30:
        /*002c*/ 	.word	0x00000000
        /*0030*/ 	.short	0x0001
        /*0032*/ 	.short	0x0008
        /*0034*/ 	.byte	0x00, 0xf5, 0x21, 0x00


	//----- nvinfo : EIATTR_KPARAM_INFO
	.align		4
.L_31:
        /*0038*/ 	.byte	0x04, 0x17
        /*003a*/ 	.short	(.L_33 - .L_32)
.L_32:
        /*003c*/ 	.word	0x00000000
        /*0040*/ 	.short	0x0000
        /*0042*/ 	.short	0x0000
        /*0044*/ 	.byte	0x00, 0xf5, 0x21, 0x00


	//----- nvinfo : EIATTR_SPARSE_MMA_MASK
	.align		4
.L_33:
        /*0048*/ 	.byte	0x03, 0x50
        /*004a*/ 	.short	0x0000


	//----- nvinfo : EIATTR_MAXREG_COUNT
	.align		4
        /*004c*/ 	.byte	0x03, 0x1b
        /*004e*/ 	.short	0x00ff


	//----- nvinfo : EIATTR_MERCURY_ISA_VERSION
	.align		4
        /*0050*/ 	.byte	0x03, 0x5f
        /*0052*/ 	.short	0x0101


	//----- nvinfo : EIATTR_VRC_CTA_INIT_COUNT
	.align		4
        /*0054*/ 	.byte	0x02, 0x4a
	.zero		1
	.zero		1


	//----- nvinfo : EIATTR_EXIT_INSTR_OFFSETS
	.align		4
        /*0058*/ 	.byte	0x04, 0x1c
        /*005a*/ 	.short	(.L_35 - .L_34)


	//   ....[0]....
.L_34:
        /*005c*/ 	.word	0x00000070


	//   ....[1]....
        /*0060*/ 	.word	0x00000140


	//   ....[2]....
        /*0064*/ 	.word	0x00000170


	//----- nvinfo : EIATTR_CBANK_PARAM_SIZE
	.align		4
.L_35:
        /*0068*/ 	.byte	0x03, 0x19
        /*006a*/ 	.short	0x001c


	//----- nvinfo : EIATTR_PARAM_CBANK
	.align		4
        /*006c*/ 	.byte	0x04, 0x0a
        /*006e*/ 	.short	(.L_37 - .L_36)
	.align		4
.L_36:
        /*0070*/ 	.word	index@(.nv.constant0._Z15atomic_cas_compPiS_S_i)
        /*0074*/ 	.short	0x0380
        /*0076*/ 	.short	0x001c


	//----- nvinfo : EIATTR_SW_WAR
	.align		4
.L_37:
        /*0078*/ 	.byte	0x04, 0x36
        /*007a*/ 	.short	(.L_39 - .L_38)
.L_38:
        /*007c*/ 	.word	0x00000008
.L_39:


//--------------------- .nv.info._Z15atmoic_max_compPiS_S_i --------------------------
	.section	.nv.info._Z15atmoic_max_compPiS_S_i,"",@"SHT_CUDA_INFO"
	.sectionflags	@""
	.align	4


	//----- nvinfo : EIATTR_CUDA_API_VERSION
	.align		4
        /*0000*/ 	.byte	0x04, 0x37
        /*0002*/ 	.short	(.L_41 - .L_40)
.L_40:
        /*0004*/ 	.word	0x00000082


	//----- nvinfo : EIATTR_KPARAM_INFO
	.align		4
.L_41:
        /*0008*/ 	.byte	0x04, 0x17
        /*000a*/ 	.short	(.L_43 - .L_42)
.L_42:
        /*000c*/ 	.word	0x00000000
        /*0010*/ 	.short	0x0003
        /*0012*/ 	.short	0x0018
        /*0014*/ 	.byte	0x00, 0xf0, 0x11, 0x00


	//----- nvinfo : EIATTR_KPARAM_INFO
	.align		4
.L_43:
        /*0018*/ 	.byte	0x04, 0x17
        /*001a*/ 	.short	(.L_45 - .L_44)
.L_44:
        /*001c*/ 	.word	0x00000000
        /*0020*/ 	.short	0x0002
        /*0022*/ 	.short	0x0010
        /*0024*/ 	.byte	0x00, 0xf5, 0x21, 0x00


	//----- nvinfo : EIATTR_KPARAM_INFO
	.align		4
.L_45:
        /*0028*/ 	.byte	0x04, 0x17
        /*002a*/ 	.short	(.L_47 - .L_46)
.L_46:
        /*002c*/ 	.word	0x00000000
        /*0030*/ 	.short	0x0001
        /*0032*/ 	.short	0x0008
        /*0034*/ 	.byte	0x00, 0xf5, 0x21, 0x00


	//----- nvinfo : EIATTR_KPARAM_INFO
	.align		4
.L_47:
        /*0038*/ 	.byte	0x04, 0x17
        /*003a*/ 	.short	(.L_49 - .L_48)
.L_48:
        /*003c*/ 	.word	0x00000000
        /*0040*/ 	.short	0x0000
        /*0042*/ 	.short	0x0000
        /*0044*/ 	.byte	0x00, 0xf5, 0x21, 0x00


	//----- nvinfo : EIATTR_SPARSE_MMA_MASK
	.align		4
.L_49:
        /*0048*/ 	.byte	0x03, 0x50
        /*004a*/ 	.short	0x0000


	//----- nvinfo : EIATTR_MAXREG_COUNT
	.align		4
        /*004c*/ 	.byte	0x03, 0x1b
        /*004e*/ 	.short	0x00ff


	//----- nvinfo : EIATTR_MERCURY_ISA_VERSION
	.align		4
        /*0050*/ 	.byte	0x03, 0x5f
        /*0052*/ 	.short	0x0101


	//----- nvinfo : EIATTR_VRC_CTA_INIT_COUNT
	.align		4
        /*0054*/ 	.byte	0x02, 0x4a
	.zero		1
	.zero		1


	//----- nvinfo : EIATTR_EXIT_INSTR_OFFSETS
	.align		4
        /*0058*/ 	.byte	0x04, 0x1c
        /*005a*/ 	.short	(.L_51 - .L_50)


	//   ....[0]....
.L_50:
        /*005c*/ 	.word	0x00000070


	//   ....[1]....
        /*0060*/ 	.word	0x00000130


	//   ....[2]....
        /*0064*/ 	.word	0x00000150


	//----- nvinfo : EIATTR_CBANK_PARAM_SIZE
	.align		4
.L_51:
        /*0068*/ 	.byte	0x03, 0x19
        /*006a*/ 	.short	0x001c


	//----- nvinfo : EIATTR_PARAM_CBANK
	.align		4
        /*006c*/ 	.byte	0x04, 0x0a
        /*006e*/ 	.short	(.L_53 - .L_52)
	.align		4
.L_52:
        /*0070*/ 	.word	index@(.nv.constant0._Z15atmoic_max_compPiS_S_i)
        /*0074*/ 	.short	0x0380
        /*0076*/ 	.short	0x001c


	//----- nvinfo : EIATTR_SW_WAR
	.align		4
.L_53:
        /*0078*/ 	.byte	0x04, 0x36
        /*007a*/ 	.short	(.L_55 - .L_54)
.L_54:
        /*007c*/ 	.word	0x00000008
.L_55:


//--------------------- .nv.info._Z15atomic_min_compPiS_S_i --------------------------
	.section	.nv.info._Z15atomic_min_compPiS_S_i,"",@"SHT_CUDA_INFO"
	.sectionflags	@""
	.align	4


	//----- nvinfo : EIATTR_CUDA_API_VERSION
	.align		4
        /*0000*/ 	.byte	0x04, 0x37
        /*0002*/ 	.short	(.L_57 - .L_56)
.L_56:
        /*0004*/ 	.word	0x00000082


	//----- nvinfo : EIATTR_KPARAM_INFO
	.align		4
.L_57:
        /*0008*/ 	.byte	0x04, 0x17
        /*000a*/ 	.short	(.L_59 - .L_58)
.L_58:
        /*000c*/ 	.word	0x00000000
        /*0010*/ 	.short	0x0003
        /*0012*/ 	.short	0x0018
        /*0014*/ 	.byte	0x00, 0xf0, 0x11, 0x00


	//----- nvinfo : EIATTR_KPARAM_INFO
	.align		4
.L_59:
        /*0018*/ 	.byte	0x04, 0x17
        /*001a*/ 	.short	(.L_61 - .L_60)
.L_60:
        /*001c*/ 	.word	0x00000000
        /*0020*/ 	.short	0x0002
        /*0022*/ 	.short	0x0010
        /*0024*/ 	.byte	0x00, 0xf5, 0x21, 0x00


	//----- nvinfo : EIATTR_KPARAM_INFO
	.align		4
.L_61:
        /*0028*/ 	.byte	0x04, 0x17
        /*002a*/ 	.short	(.L_63 - .L_62)
.L_62:
        /*002c*/ 	.word	0x00000000
        /*0030*/ 	.short	0x0001
        /*0032*/ 	.short	0x0008
        /*0034*/ 	.byte	0x00, 0xf5, 0x21, 0x00


	//----- nvinfo : EIATTR_KPARAM_INFO
	.align		4
.L_63:
        /*0038*/ 	.byte	0x04, 0x17
        /*003a*/ 	.short	(.L_65 - .L_64)
.L_64:
        /*003c*/ 	.word	0x00000000
        /*0040*/ 	.short	0x0000
        /*0042*/ 	.short	0x0000
        /*0044*/ 	.byte	0x00, 0xf5, 0x21, 0x00


	//----- nvinfo : EIATTR_SPARSE_MMA_MASK
	.align		4
.L_65:
        /*0048*/ 	.byte	0x03, 0x50
        /*004a*/ 	.short	0x0000


	//----- nvinfo : EIATTR_MAXREG_COUNT
	.align		4
        /*004c*/ 	.byte	0x03, 0x1b
        /*004e*/ 	.short	0x00ff


	//----- nvinfo : EIATTR_MERCURY_ISA_VERSION
	.align		4
        /*0050*/ 	.byte	0x03, 0x5f
        /*0052*/ 	.short	0x0101


	//----- nvinfo : EIATTR_VRC_CTA_INIT_COUNT
	.align		4
        /*0054*/ 	.byte	0x02, 0x4a
	.zero		1
	.zero		1


	//----- nvinfo : EIATTR_EXIT_INSTR_OFFSETS
	.align		4
        /*0058*/ 	.byte	0x04, 0x1c
        /*005a*/ 	.short	(.L_67 - .L_66)


	//   ....[0]....
.L_66:
        /*005c*/ 	.word	0x00000070


	//   ....[1]....
        /*0060*/ 	.word	0x00000130


	//   ....[2]....
        /*0064*/ 	.word	0x00000150


	//----- nvinfo : EIATTR_CBANK_PARAM_SIZE
	.align		4
.L_67:
        /*0068*/ 	.byte	0x03, 0x19
        /*006a*/ 	.short	0x001c


	//----- nvinfo : EIATTR_PARAM_CBANK
	.align		4
        /*006c*/ 	.byte	0x04, 0x0a
        /*006e*/ 	.short	(.L_69 - .L_68)
	.align		4
.L_68:
        /*0070*/ 	.word	index@(.nv.constant0._Z15atomic_min_compPiS_S_i)
        /*0074*/ 	.short	0x0380
        /*0076*/ 	.short	0x001c


	//----- nvinfo : EIATTR_SW_WAR
	.align		4
.L_69:
        /*0078*/ 	.byte	0x04, 0x36
        /*007a*/ 	.short	(.L_71 - .L_70)
.L_70:
        /*007c*/ 	.word	0x00000008
.L_71:


//--------------------- .nv.info._Z21atomic_add_comparisonPiS_S_i --------------------------
	.section	.nv.info._Z21atomic_add_comparisonPiS_S_i,"",@"SHT_CUDA_INFO"
	.sectionflags	@""
	.align	4


	//----- nvinfo : EIATTR_CUDA_API_VERSION
	.align		4
        /*0000*/ 	.byte	0x04, 0x37
        /*0002*/ 	.short	(.L_73 - .L_72)
.L_72:
        /*0004*/ 	.word	0x00000082


	//----- nvinfo : EIATTR_KPARAM_INFO
	.align		4
.L_73:
        /*0008*/ 	.byte	0x04, 0x17
        /*000a*/ 	.short	(.L_75 - .L_74)
.L_74:
        /*000c*/ 	.word	0x00000000
        /*0010*/ 	.short	0x0003
        /*0012*/ 	.short	0x0018
        /*0014*/ 	.byte	0x00, 0xf0, 0x11, 0x00


	//----- nvinfo : EIATTR_KPARAM_INFO
	.align		4
.L_75:
        /*0018*/ 	.byte	0x04, 0x17
        /*001a*/ 	.short	(.L_77 - .L_76)
.L_76:
        /*001c*/ 	.word	0x00000000
        /*0020*/ 	.short	0x0002
        /*0022*/ 	.short	0x0010
        /*0024*/ 	.byte	0x00, 0xf5, 0x21, 0x00


	//----- nvinfo : EIATTR_KPARAM_INFO
	.align		4
.L_77:
        /*0028*/ 	.byte	0x04, 0x17
        /*002a*/ 	.short	(.L_79 - .L_78)
.L_78:
        /*002c*/ 	.word	0x00000000
        /*0030*/ 	.short	0x0001
        /*0032*/ 	.short	0x0008
        /*0034*/ 	.byte	0x00, 0xf5, 0x21, 0x00


	//----- nvinfo : EIATTR_KPARAM_INFO
	.align		4
.L_79:
        /*0038*/ 	.byte	0x04, 0x17
        /*003a*/ 	.short	(.L_81 - .L_80)
.L_80:
        /*003c*/ 	.word	0x00000000
        /*0040*/ 	.short	0x0000
        /*0042*/ 	.short	0x0000
        /*0044*/ 	.byte	0x00, 0xf5, 0x21, 0x00


	//----- nvinfo : EIATTR_SPARSE_MMA_MASK
	.align		4
.L_81:
        /*0048*/ 	.byte	0x03, 0x50
        /*004a*/ 	.short	0x0000


	//----- nvinfo : EIATTR_MAXREG_COUNT
	.align		4
        /*004c*/ 	.byte	0x03, 0x1b
        /*004e*/ 	.short	0x00ff


	//----- nvinfo : EIATTR_MERCURY_ISA_VERSION
	.align		4
        /*0050*/ 	.byte	0x03, 0x5f
        /*0052*/ 	.short	0x0101


	//----- nvinfo : EIATTR_VRC_CTA_INIT_COUNT
	.align		4
        /*0054*/ 	.byte	0x02, 0x4a
	.zero		1
	.zero		1


	//----- nvinfo : EIATTR_EXIT_INSTR_OFFSETS
	.align		4
        /*0058*/ 	.byte	0x04, 0x1c
        /*005a*/ 	.short	(.L_83 - .L_82)


	//   ....[0]....
.L_82:
        /*005c*/ 	.word	0x00000070


	//   ....[1]....
        /*0060*/ 	.word	0x00000140


	//----- nvinfo : EIATTR_CBANK_PARAM_SIZE
	.align		4
.L_83:
        /*0064*/ 	.byte	0x03, 0x19
        /*0066*/ 	.short	0x001c


	//----- nvinfo : EIATTR_PARAM_CBANK
	.align		4
        /*0068*/ 	.byte	0x04, 0x0a
        /*006a*/ 	.short	(.L_85 - .L_84)
	.align		4
.L_84:
        /*006c*/ 	.word	index@(.nv.constant0._Z21atomic_add_comparisonPiS_S_i)
        /*0070*/ 	.short	0x0380
        /*0072*/ 	.short	0x001c


	//----- nvinfo : EIATTR_SW_WAR
	.align		4
.L_85:
        /*0074*/ 	.byte	0x04, 0x36
        /*0076*/ 	.short	(.L_87 - .L_86)
.L_86:
        /*0078*/ 	.word	0x00000008
.L_87:


//--------------------- .nv.callgraph             --------------------------
	.section	.nv.callgraph,"",@"SHT_CUDA_CALLGRAPH"
	.align	4
	.sectionentsize	8
	.align		4
        /*0000*/ 	.word	0x00000000
	.align		4
        /*0004*/ 	.word	0xffffffff
	.align		4
        /*0008*/ 	.word	0x00000000
	.align		4
        /*000c*/ 	.word	0xfffffffe
	.align		4
        /*0010*/ 	.word	0x00000000
	.align		4
        /*0014*/ 	.word	0xfffffffd
	.align		4
        /*0018*/ 	.word	0x00000000
	.align		4
        /*001c*/ 	.word	0xfffffffc


//--------------------- .text._Z15atomic_cas_compPiS_S_i --------------------------
	.section	.text._Z15atomic_cas_compPiS_S_i,"ax",@progbits
	.align	128
        .global         _Z15atomic_cas_compPiS_S_i
        .type           _Z15atomic_cas_compPiS_S_i,@function
        .size           _Z15atomic_cas_compPiS_S_i,(.L_x_4 - _Z15atomic_cas_compPiS_S_i)
        .other          _Z15atomic_cas_compPiS_S_i,@"STO_CUDA_ENTRY STV_DEFAULT"
_Z15atomic_cas_compPiS_S_i:
.text._Z15atomic_cas_compPiS_S_i:
[----:B------:R-:W-:Y:S01]  /*0000*/  LDC R1, c[0x0][0x37c] ;  /* 0x0000df00ff017b82 */ /* 0x000fe20000000800 */
[----:B------:R-:W0:Y:S07]  /*0010*/  S2R R0, SR_TID.X ;  /* 0x0000000000007919 */ /* 0x000e2e0000002100 */
[----:B------:R-:W0:Y:S01]  /*0020*/  S2UR UR4, SR_CTAID.X ;  /* 0x00000000000479c3 */ /* 0x000e220000002500 */
[----:B------:R-:W1:Y:S07]  /*0030*/  LDCU UR5, c[0x0][0x398] ;  /* 0x00007300ff0577ac */ /* 0x000e6e0008000800 */
[----:B------:R-:W0:Y:S02]  /*0040*/  LDC R9, c[0x0][0x360] ;  /* 0x0000d800ff097b82 */ /* 0x000e240000000800 */
[----:B0-----:R-:W-:-:S05]  /*0050*/  IMAD R9, R9, UR4, R0 ;  /* 0x0000000409097c24 */ /* 0x001fca000f8e0200 */
[----:B-1----:R-:W-:-:S13]  /*0060*/  ISETP.GE.AND P0, PT, R9, UR5, PT ;  /* 0x0000000509007c0c */ /* 0x002fda000bf06270 */
[----:B------:R-:W-:Y:S05]  /*0070*/  @P0 EXIT ;  /* 0x000000000000094d */ /* 0x000fea0003800000 */
[----:B------:R-:W0:Y:S01]  /*0080*/  LDC.64 R4, c[0x0][0x380] ;  /* 0x0000e000ff047b82 */ /* 0x000e220000000a00 */
[----:B------:R-:W0:Y:S07]  /*0090*/  LDCU.64 UR4, c[0x0][0x358] ;  /* 0x00006b00ff0477ac */ /* 0x000e2e0008000a00 */
[----:B------:R-:W1:Y:S08]  /*00a0*/  LDC.64 R2, c[0x0][0x388] ;  /* 0x0000e200ff027b82 */ /* 0x000e700000000a00 */
[----:B------:R-:W2:Y:S01]  /*00b0*/  LDC.64 R6, c[0x0][0x390] ;  /* 0x0000e400ff067b82 */ /* 0x000ea20000000a00 */
[----:B0-----:R-:W3:Y:S04]  /*00c0*/  LDG.E R10, desc[UR4][R4.64] ;  /* 0x00000004040a7981 */ /* 0x001ee8000c1e1900 */
[----:B------:R-:W3:Y:S01]  /*00d0*/  LDG.E R11, desc[UR4][R4.64+0x4] ;  /* 0x00000404040b7981 */ /* 0x000ee2000c1e1900 */
[----:B-1----:R-:W-:-:S04]  /*00e0*/  IMAD.WIDE R2, R9, 0x4, R2 ;  /* 0x0000000409027825 */ /* 0x002fc800078e0202 */
[----:B--2---:R-:W-:Y:S01]  /*00f0*/  IMAD.WIDE R6, R9, 0x4, R6 ;  /* 0x0000000409067825 */ /* 0x004fe200078e0206 */
[----:B---3--:R0:W5:Y:S04]  /*0100*/  ATOMG.E.CAS.STRONG.GPU PT, RZ, [R2], R10, R11 ;  /* 0x0000000a02ff73a9 */ /* 0x00816800001ee10b */
[----:B------:R-:W2:Y:S04]  /*0110*/  LDG.E R9, desc[UR4][R4.64] ;  /* 0x0000000404097981 */ /* 0x000ea8000c1e1900 */
[----:B------:R-:W2:Y:S02]  /*0120*/  LDG.E R0, desc[UR4][R6.64] ;  /* 0x0000000406007981 */ /* 0x000ea4000c1e1900 */
[----:B--2---:R-:W-:-:S13]  /*0130*/  ISETP.NE.AND P0, PT, R0, R9, PT ;  /* 0x000000090000720c */ /* 0x004fda0003f05270 */
[----:B0-----:R-:W-:Y:S05]  /*0140*/  @P0 EXIT ;  /* 0x000000000000094d */ /* 0x001fea0003800000 */
[----:B------:R-:W2:Y:S04]  /*0150*/  LDG.E R5, desc[UR4][R4.64+0x4] ;  /* 0x0000040404057981 */ /* 0x000ea8000c1e1900 */
[----:B--2---:R-:W-:Y:S01]  /*0160*/  STG.E desc[UR4][R6.64], R5 ;  /* 0x0000000506007986 */ /* 0x004fe2000c101904 */
[----:B------:R-:W-:Y:S05]  /*0170*/  EXIT ;  /* 0x000000000000794d */ /* 0x000fea0003800000 */
.L_x_0:
[----:B------:R-:W-:-:S00]  /*0180*/  BRA `(.L_x_0) ;  /* 0xfffffffc00fc7947 */ /* 0x000fc0000383ffff */
[----:B------:R-:W-:-:S00]  /*0190*/  NOP ;  /* 0x0000000000007918 */ /* 0x000fc00000000000 */
        /* <DEDUP_REMOVED lines=14> */
.L_x_4:


//--------------------- .text._Z15atmoic_max_compPiS_S_i --------------------------
	.section	.text._Z15atmoic_max_compPiS_S_i,"ax",@progbits
	.align	128
        .global         _Z15atmoic_max_compPiS_S_i
        .type           _Z15atmoic_max_compPiS_S_i,@function
        .size           _Z15atmoic_max_compPiS_S_i,(.L_x_5 - _Z15atmoic_max_compPiS_S_i)
        .other          _Z15atmoic_max_compPiS_S_i,@"STO_CUDA_ENTRY STV_DEFAULT"
_Z15atmoic_max_compPiS_S_i:
.text._Z15atmoic_max_compPiS_S_i:
        /* <DEDUP_REMOVED lines=12> */
[----:B0-----:R-:W3:Y:S01]  /*00c0*/  LDG.E R11, desc[UR4][R4.64] ;  /* 0x00000004040b7981 */ /* 0x001ee2000c1e1900 */
[----:B-1----:R-:W-:-:S04]  /*00d0*/  IMAD.WIDE R2, R9, 0x4, R2 ;  /* 0x0000000409027825 */ /* 0x002fc800078e0202 */
[----:B--2---:R-:W-:Y:S01]  /*00e0*/  IMAD.WIDE R6, R9, 0x4, R6 ;  /* 0x0000000409067825 */ /* 0x004fe200078e0206 */
[----:B---3--:R0:W-:Y:S04]  /*00f0*/  REDG.E.MAX.S32.STRONG.GPU desc[UR4][R2.64], R11 ;  /* 0x0000000b0200798e */ /* 0x0081e8000d12e304 */
[----:B------:R-:W2:Y:S04]  /*0100*/  LDG.E R9, desc[UR4][R4.64] ;  /* 0x0000000404097981 */ /* 0x000ea8000c1e1900 */
[----:B------:R-:W2:Y:S02]  /*0110*/  LDG.E R0, desc[UR4][R6.64] ;  /* 0x0000000406007981 */ /* 0x000ea4000c1e1900 */
[----:B--2---:R-:W-:-:S13]  /*0120*/  ISETP.GE.AND P0, PT, R0, R9, PT ;  /* 0x000000090000720c */ /* 0x004fda0003f06270 */
[----:B0-----:R-:W-:Y:S05]  /*0130*/  @P0 EXIT ;  /* 0x000000000000094d */ /* 0x001fea0003800000 */
[----:B------:R-:W-:Y:S01]  /*0140*/  STG.E desc[UR4][R6.64], R9 ;  /* 0x0000000906007986 */ /* 0x000fe2000c101904 */
[----:B------:R-:W-:Y:S05]  /*0150*/  EXIT ;  /* 0x000000000000794d */ /* 0x000fea0003800000 */
.L_x_1:
        /* <DEDUP_REMOVED lines=10> */
.L_x_5:


//--------------------- .text._Z15atomic_min_compPiS_S_i --------------------------
	.section	.text._Z15atomic_min_compPiS_S_i,"ax",@progbits
	.align	128
        .global         _Z15atomic_min_compPiS_S_i
        .type           _Z15atomic_min_compPiS_S_i,@function
        .size           _Z15atomic_min_compPiS_S_i,(.L_x_6 - _Z15atomic_min_compPiS_S_i)
        .other          _Z15atomic_min_compPiS_S_i,@"STO_CUDA_ENTRY STV_DEFAULT"
_Z15atomic_min_compPiS_S_i:
.text._Z15atomic_min_compPiS_S_i:
        /* <DEDUP_REMOVED lines=15> */
[----:B---3--:R0:W-:Y:S04]  /*00f0*/  REDG.E.MIN.S32.STRONG.GPU desc[UR4][R2.64], R11 ;  /* 0x0000000b0200798e */ /* 0x0081e8000c92e304 */
[----:B------:R-:W2:Y:S04]  /*0100*/  LDG.E R9, desc[UR4][R4.64] ;  /* 0x0000000404097981 */ /* 0x000ea8000c1e1900 */
[----:B------:R-:W2:Y:S02]  /*0110*/  LDG.E R0, desc[UR4][R6.64] ;  /* 0x0000000406007981 */ /* 0x000ea4000c1e1900 */
[----:B--2---:R-:W-:-:S13]  /*0120*/  ISETP.GT.AND P0, PT, R0, R9, PT ;  /* 0x000000090000720c */ /* 0x004fda0003f04270 */
[----:B0-----:R-:W-:Y:S05]  /*0130*/  @!P0 EXIT ;  /* 0x000000000000894d */ /* 0x001fea0003800000 */
[----:B------:R-:W-:Y:S01]  /*0140*/  STG.E desc[UR4][R6.64], R9 ;  /* 0x0000000906007986 */ /* 0x000fe2000c101904 */
[----:B------:R-:W-:Y:S05]  /*0150*/  EXIT ;  /* 0x000000000000794d */ /* 0x000fea0003800000 */
.L_x_2:
        /* <DEDUP_REMOVED lines=10> */
.L_x_6:


//--------------------- .text._Z21atomic_add_comparisonPiS_S_i --------------------------
	.section	.text._Z21atomic_add_comparisonPiS_S_i,"ax",@progbits
	.align	128
        .global         _Z21atomic_add_comparisonPiS_S_i
        .type           _Z21atomic_add_comparisonPiS_S_i,@function
        .size           _Z21atomic_add_comparisonPiS_S_i,(.L_x_7 - _Z21atomic_add_comparisonPiS_S_i)
        .other          _Z21atomic_add_comparisonPiS_S_i,@"STO_CUDA_ENTRY STV_DEFAULT"
_Z21atomic_add_comparisonPiS_S_i:
.text._Z21atomic_add_comparisonPiS_S_i:
        /* <DEDUP_REMOVED lines=15> */
[----:B---3--:R-:W-:Y:S04]  /*00f0*/  REDG.E.ADD.STRONG.GPU desc[UR4][R2.64], R11 ;  /* 0x0000000b0200798e */ /* 0x008fe8000c12e104 */
[----:B------:R-:W2:Y:S04]  /*0100*/  LDG.E R0, desc[UR4][R4.64] ;  /* 0x0000000404007981 */ /* 0x000ea8000c1e1900 */
[----:B------:R-:W2:Y:S02]  /*0110*/  LDG.E R9, desc[UR4][R6.64] ;  /* 0x0000000406097981 */ /* 0x000ea4000c1e1900 */
[----:B--2---:R-:W-:-:S05]  /*0120*/  IADD3 R9, PT, PT, R0, R9, RZ ;  /* 0x0000000900097210 */ /* 0x004fca0007ffe0ff */
[----:B------:R-:W-:Y:S01]  /*0130*/  STG.E desc[UR4][R6.64], R9 ;  /* 0x0000000906007986 */ /* 0x000fe2000c101904 */
[----:B------:R-:W-:Y:S05]  /*0140*/  EXIT ;  /* 0x000000000000794d */ /* 0x000fea0003800000 */
.L_x_3:
        /* <DEDUP_REMOVED lines=11> */
.L_x_7:


//--------------------- .nv.shared.reserved.0     --------------------------
	.section	.nv.shared.reserved.0,"aw",@nobits
	.weak		__nv_reservedSMEM_offset_0_alias
	.size		__nv_reservedSMEM_offset_0_alias, 0, 64
	.other		__nv_reservedSMEM_offset_0_alias,@"STO_CUDA_RESERVED_SHARED STV_DEFAULT"
__nv_reservedSMEM_offset_0_alias:
	.zero		0
	.zero		64


//--------------------- .nv.constant0._Z15atomic_cas_compPiS_S_i --------------------------
	.section	.nv.constant0._Z15atomic_cas_compPiS_S_i,"a",@progbits
	.sectionflags	@""
	.align	4
.nv.constant0._Z15atomic_cas_compPiS_S_i:
	.zero		924


//--------------------- .nv.constant0._Z15atmoic_max_compPiS_S_i --------------------------
	.section	.nv.constant0._Z15atmoic_max_compPiS_S_i,"a",@progbits
	.sectionflags	@""
	.align	4
.nv.constant0._Z15atmoic_max_compPiS_S_i:
	.zero		924


//--------------------- .nv.constant0._Z15atomic_min_compPiS_S_i --------------------------
	.section	.nv.constant0._Z15atomic_min_compPiS_S_i,"a",@progbits
	.sectionflags	@""
	.align	4
.nv.constant0._Z15atomic_min_compPiS_S_i:
	.zero		924


//--------------------- .nv.constant0._Z21atomic_add_comparisonPiS_S_i --------------------------
	.section	.nv.constant0._Z21atomic_add_comparisonPiS_S_i,"a",@progbits
	.sectionflags	@""
	.align	4
.nv.constant0._Z21atomic_add_comparisonPiS_S_i:
	.zero		924


//--------------------- SYMBOLS --------------------------

	.type		.nv.reservedSmem.offset0,@object
	.size		.nv.reservedSmem.offset0,0x4
